//
// Generated by NVIDIA NVVM Compiler
//
// Compiler Build ID: CL-36424714
// Cuda compilation tools, release 13.0, V13.0.88
// Based on NVVM 20.0.0
//

.version 9.0
.target sm_100
.address_size 64

	// .globl	_Z5hellov
.extern .func  (.param .b32 func_retval0) vprintf
(
	.param .b64 vprintf_param_0,
	.param .b64 vprintf_param_1
)
;
.global .align 1 .b8 $str[34] = {72, 101, 108, 108, 111, 32, 102, 114, 111, 109, 32, 98, 108, 111, 99, 107, 58, 32, 37, 117, 44, 32, 116, 104, 114, 101, 97, 100, 58, 32, 37, 117, 10};

.visible .entry _Z5hellov()
{
	.local .align 8 .b8 	__local_depot0[24];
	.reg .b64 	%SP;
	.reg .b64 	%SPL;
	.reg .b32 	%r<9>;
	.reg .b64 	%rd<5>;

	mov.u64 	%SPL, __local_depot0;
	cvta.local.u64 	%SP, %SPL;
	add.u64 	%rd1, %SP, 0;
	add.u64 	%rd2, %SPL, 0;
	mov.u32 	%r1, %ctaid.x;
	mov.u32 	%r2, %ctaid.y;
	mov.u32 	%r3, %ctaid.z;
	mov.u32 	%r4, %tid.x;
	mov.u32 	%r5, %tid.y;
	mov.u32 	%r6, %tid.z;
	st.local.v2.u32 	[%rd2], {%r1, %r2};
	st.local.v2.u32 	[%rd2+8], {%r3, %r4};
	st.local.v2.u32 	[%rd2+16], {%r5, %r6};
	mov.u64 	%rd3, $str;
	cvta.global.u64 	%rd4, %rd3;
	{ // callseq 0, 0
	.param .b64 param0;
	st.param.b64 	[param0], %rd4;
	.param .b64 param1;
	st.param.b64 	[param1], %rd1;
	.param .b32 retval0;
	call.uni (retval0), 
	vprintf, 
	(
	param0, 
	param1
	);
	ld.param.b32 	%r7, [retval0];
	} // callseq 0
	ret;

}


// ===== COMPILED SASS (sm_100) =====

	.target	sm_100

	.elftype	@"ET_EXEC"


//--------------------- .note.nv.tkinfo           --------------------------
	.section	.note.nv.tkinfo,"",@"SHT_NOTE"
	.sectionflags	@"SHF_NOTE_NV_TKINFO"
	.tkinfo
        /*0018*/ 	.word	0x00000002
        /*0030*/ 	.string	""
        /*0030*/ 	.string	"ptxas"
        /*0030*/ 	.string	"Cuda compilation tools, release 13.0, V13.0.88"
        /*0030*/ 	.string	"Build cuda_13.0.r13.0/compiler.36424714_0"
        /*0030*/ 	.string	"-arch sm_100 -m 64 "



//--------------------- .note.nv.cuinfo           --------------------------
	.section	.note.nv.cuinfo,"",@"SHT_NOTE"
	.sectionflags	@"SHF_NOTE_NV_CUINFO"
        /*0018*/ 	.short	0x0002
        /*001a*/ 	.short	0x0064
        /*001c*/ 	.short	0x0082
	.zero		2


//--------------------- .nv.info                  --------------------------
	.section	.nv.info,"",@"SHT_CUDA_INFO"
	.align	4


	//----- nvinfo : EIATTR_REGCOUNT
	.align		4
        /*0000*/ 	.byte	0x04, 0x2f
        /*0002*/ 	.short	(.L_2 - .L_1)
	.align		4
.L_1:
        /*0004*/ 	.word	index@(_Z5hellov)
        /*0008*/ 	.word	0x00000018


	//----- nvinfo : EIATTR_FRAME_SIZE
	.align		4
.L_2:
        /*000c*/ 	.byte	0x04, 0x11
        /*000e*/ 	.short	(.L_4 - .L_3)
	.align		4
.L_3:
        /*0010*/ 	.word	index@(_Z5hellov)
        /*0014*/ 	.word	0x00000018


	//----- nvinfo : EIATTR_MIN_STACK_SIZE
	.align		4
.L_4:
        /*0018*/ 	.byte	0x04, 0x12
        /*001a*/ 	.short	(.L_6 - .L_5)
	.align		4
.L_5:
        /*001c*/ 	.word	index@(_Z5hellov)
        /*0020*/ 	.word	0x00000018
.L_6:


//--------------------- .nv.compat                --------------------------
	.section	.nv.compat,"",@"SHT_CUDA_COMPAT_INFO"
	.align	4
        /*0000*/ 	.byte	0x02, 0x09, 0x00, 0x00, 0x02, 0x02, 0x01, 0x00, 0x02, 0x05, 0x05, 0x00, 0x03, 0x07, 0x01, 0x01
        /*0010*/ 	.byte	0x02, 0x03, 0x00, 0x00, 0x02, 0x06, 0x01, 0x00, 0x04, 0x0b, 0x08, 0x00, 0x09, 0x00, 0x00, 0x00
        /*0020*/ 	.byte	0x00, 0x00, 0x00, 0x00


//--------------------- .nv.info._Z5hellov        --------------------------
	.section	.nv.info._Z5hellov,"",@"SHT_CUDA_INFO"
	.sectionflags	@""
	.align	4


	//----- nvinfo : EIATTR_CUDA_API_VERSION
	.align		4
        /*0000*/ 	.byte	0x04, 0x37
        /*0002*/ 	.short	(.L_8 - .L_7)
.L_7:
        /*0004*/ 	.word	0x00000082


	//----- nvinfo : EIATTR_SPARSE_MMA_MASK
	.align		4
.L_8:
        /*0008*/ 	.byte	0x03, 0x50
        /*000a*/ 	.short	0x0000


	//----- nvinfo : EIATTR_MAXREG_COUNT
	.align		4
        /*000c*/ 	.byte	0x03, 0x1b
        /*000e*/ 	.short	0x00ff


	//----- nvinfo : EIATTR_EXTERNS
	.align		4
        /*0010*/ 	.byte	0x04, 0x0f
        /*0012*/ 	.short	(.L_10 - .L_9)


	//   ....[0]....
	.align		4
.L_9:
        /*0014*/ 	.word	index@(vprintf)


	//----- nvinfo : EIATTR_MERCURY_ISA_VERSION
	.align		4
.L_10:
        /*0018*/ 	.byte	0x03, 0x5f
        /*001a*/ 	.short	0x0101


	//----- nvinfo : EIATTR_VRC_CTA_INIT_COUNT
	.align		4
        /*001c*/ 	.byte	0x02, 0x4a
	.zero		1
	.zero		1


	//----- nvinfo : EIATTR_SYSCALL_OFFSETS
	.align		4
        /*0020*/ 	.byte	0x04, 0x46
        /*0022*/ 	.short	(.L_12 - .L_11)


	//   ....[0]....
.L_11:
        /*0024*/ 	.word	0x00000150


	//----- nvinfo : EIATTR_EXIT_INSTR_OFFSETS
	.align		4
.L_12:
        /*0028*/ 	.byte	0x04, 0x1c
        /*002a*/ 	.short	(.L_14 - .L_13)


	//   ....[0]....
.L_13:
        /*002c*/ 	.word	0x00000160


	//----- nvinfo : EIATTR_SW_WAR
	.align		4
.L_14:
        /*0030*/ 	.byte	0x04, 0x36
        /*0032*/ 	.short	(.L_16 - .L_15)
.L_15:
        /*0034*/ 	.word	0x00000008
.L_16:


//--------------------- .nv.callgraph             --------------------------
	.section	.nv.callgraph,"",@"SHT_CUDA_CALLGRAPH"
	.align	4
	.sectionentsize	8
	.align		4
        /*0000*/ 	.word	0x00000000
	.align		4
        /*0004*/ 	.word	0xffffffff
	.align		4
        /*0008*/ 	.word	index@(_Z5hellov)
	.align		4
        /*000c*/ 	.word	index@(vprintf)
	.align		4
        /*0010*/ 	.word	0x00000000
	.align		4
        /*0014*/ 	.word	0xfffffffe
	.align		4
        /*0018*/ 	.word	0x00000000
	.align		4
        /*001c*/ 	.word	0xfffffffd
	.align		4
        /*0020*/ 	.word	0x00000000
	.align		4
        /*0024*/ 	.word	0xfffffffc


//--------------------- .nv.constant4             --------------------------
	.section	.nv.constant4,"a",@progbits
	.align	8
	.align		8
.nv.constant4:
        /*0000*/ 	.dword	vprintf
	.align		8
        /*0008*/ 	.dword	$str


//--------------------- .text._Z5hellov           --------------------------
	.section	.text._Z5hellov,"ax",@progbits
	.align	128
        .global         _Z5hellov
        .type           _Z5hellov,@function
        .size           _Z5hellov,(.L_x_2 - _Z5hellov)
        .other          _Z5hellov,@"STO_CUDA_ENTRY STV_DEFAULT"
_Z5hellov:
.text._Z5hellov:
[----:B------:R-:W0:Y:S01]  /*0000*/  LDC R1, c[0x0][0x37c] ;  /* 0x0000df00ff017b82 */ /* 0x000e220000000800 */
[----:B------:R-:W1:Y:S01]  /*0010*/  S2R R8, SR_CTAID.X ;  /* 0x0000000000087919 */ /* 0x000e620000002500 */
[----:B0-----:R-:W-:Y:S01]  /*0020*/  VIADD R1, R1, 0xffffffe8 ;  /* 0xffffffe801017836 */ /* 0x001fe20000000000 */
[----:B------:R-:W-:Y:S01]  /*0030*/  MOV R0, 0x0 ;  /* 0x0000000000007802 */ /* 0x000fe20000000f00 */
[----:B------:R-:W0:Y:S01]  /*0040*/  LDCU UR4, c[0x0][0x2f8] ;  /* 0x00005f00ff0477ac */ /* 0x000e220008000800 */
[----:B------:R-:W1:Y:S03]  /*0050*/  S2R R9, SR_CTAID.Y ;  /* 0x0000000000097919 */ /* 0x000e660000002600 */
[----:B------:R2:W3:Y:S01]  /*0060*/  LDC.64 R2, c[0x4][R0] ;  /* 0x0100000000027b82 */ /* 0x0004e20000000a00 */
[----:B------:R-:W4:Y:S01]  /*0070*/  LDCU.64 UR6, c[0x4][0x8] ;  /* 0x01000100ff0677ac */ /* 0x000f220008000a00 */
[----:B------:R-:W5:Y:S01]  /*0080*/  S2R R10, SR_CTAID.Z ;  /* 0x00000000000a7919 */ /* 0x000f620000002700 */
[----:B------:R-:W2:Y:S01]  /*0090*/  LDCU UR5, c[0x0][0x2fc] ;  /* 0x00005f80ff0577ac */ /* 0x000ea20008000800 */
[----:B------:R-:W5:Y:S01]  /*00a0*/  S2R R11, SR_TID.X ;  /* 0x00000000000b7919 */ /* 0x000f620000002100 */
[----:B------:R-:W5:Y:S01]  /*00b0*/  S2R R12, SR_TID.Y ;  /* 0x00000000000c7919 */ /* 0x000f620000002200 */
[----:B------:R-:W5:Y:S01]  /*00c0*/  S2R R13, SR_TID.Z ;  /* 0x00000000000d7919 */ /* 0x000f620000002300 */
[----:B0-----:R-:W-:Y:S01]  /*00d0*/  IADD3 R6, P0, PT, R1, UR4, RZ ;  /* 0x0000000401067c10 */ /* 0x001fe2000ff1e0ff */
[----:B----4-:R-:W-:Y:S01]  /*00e0*/  IMAD.U32 R4, RZ, RZ, UR6 ;  /* 0x00000006ff047e24 */ /* 0x010fe2000f8e00ff */
[----:B------:R-:W-:-:S03]  /*00f0*/  MOV R5, UR7 ;  /* 0x0000000700057c02 */ /* 0x000fc60008000f00 */
[----:B--2---:R-:W-:Y:S01]  /*0100*/  IMAD.X R7, RZ, RZ, UR5, P0 ;  /* 0x00000005ff077e24 */ /* 0x004fe200080e06ff */
[----:B-1----:R0:W-:Y:S04]  /*0110*/  STL.64 [R1], R8 ;  /* 0x0000000801007387 */ /* 0x0021e80000100a00 */
[----:B-----5:R0:W-:Y:S04]  /*0120*/  STL.64 [R1+0x8], R10 ;  /* 0x0000080a01007387 */ /* 0x0201e80000100a00 */
[----:B------:R0:W-:Y:S02]  /*0130*/  STL.64 [R1+0x10], R12 ;  /* 0x0000100c01007387 */ /* 0x0001e40000100a00 */
[----:B------:R-:W-:-:S07]  /*0140*/  LEPC R20, `(.L_x_0) ;  /* 0x000000001014794e */ /* 0x000fce0000000000 */
[----:B0--3--:R-:W-:Y:S05]  /*0150*/  CALL.ABS.NOINC R2 ;  /* 0x0000000002007343 */ /* 0x009fea0003c00000 */
.L_x_0:
[----:B------:R-:W-:Y:S05]  /*0160*/  EXIT ;  /* 0x000000000000794d */ /* 0x000fea0003800000 */
.L_x_1:
[----:B------:R-:W-:-:S00]  /*0170*/  BRA `(.L_x_1) ;  /* 0xfffffffc00fc7947 */ /* 0x000fc0000383ffff */
[----:B------:R-:W-:-:S00]  /*0180*/  NOP ;  /* 0x0000000000007918 */ /* 0x000fc00000000000 */
[----:B------:R-:W-:-:S00]  /*0190*/  NOP ;  /* 0x0000000000007918 */ /* 0x000fc00000000000 */
[----:B------:R-:W-:-:S00]  /*01a0*/  NOP ;  /* 0x0000000000007918 */ /* 0x000fc00000000000 */
[----:B------:R-:W-:-:S00]  /*01b0*/  NOP ;  /* 0x0000000000007918 */ /* 0x000fc00000000000 */
[----:B------:R-:W-:-:S00]  /*01c0*/  NOP ;  /* 0x0000000000007918 */ /* 0x000fc00000000000 */
[----:B------:R-:W-:-:S00]  /*01d0*/  NOP ;  /* 0x0000000000007918 */ /* 0x000fc00000000000 */
[----:B------:R-:W-:-:S00]  /*01e0*/  NOP ;  /* 0x0000000000007918 */ /* 0x000fc00000000000 */
[----:B------:R-:W-:-:S00]  /*01f0*/  NOP ;  /* 0x0000000000007918 */ /* 0x000fc00000000000 */
.L_x_2:


//--------------------- .nv.global.init           --------------------------
	.section	.nv.global.init,"aw",@progbits
.nv.global.init:
	.type		$str,@object
	.size		$str,(.L_0 - $str)
$str:
        /*0000*/ 	.byte	0x48, 0x65, 0x6c, 0x6c, 0x6f, 0x20, 0x66, 0x72, 0x6f, 0x6d, 0x20, 0x62, 0x6c, 0x6f, 0x63, 0x6b
        /*0010*/ 	.byte	0x3a, 0x20, 0x25, 0x75, 0x2c, 0x20, 0x74, 0x68, 0x72, 0x65, 0x61, 0x64, 0x3a, 0x20, 0x25, 0x75
        /*0020*/ 	.byte	0x0a, 0x00
.L_0:


//--------------------- .nv.shared.reserved.0     --------------------------
	.section	.nv.shared.reserved.0,"aw",@nobits
	.weak		__nv_reservedSMEM_offset_0_alias
	.size		__nv_reservedSMEM_offset_0_alias, 0, 64
	.other		__nv_reservedSMEM_offset_0_alias,@"STO_CUDA_RESERVED_SHARED STV_DEFAULT"
__nv_reservedSMEM_offset_0_alias:
	.zero		0
	.zero		64


//--------------------- .nv.constant0._Z5hellov   --------------------------
	.section	.nv.constant0._Z5hellov,"a",@progbits
	.sectionflags	@""
	.align	4
.nv.constant0._Z5hellov:
	.zero		896


//--------------------- SYMBOLS --------------------------

	.type		.nv.reservedSmem.offset0,@object
	.size		.nv.reservedSmem.offset0,0x4
	.type		vprintf,@function
